//
// Generated by NVIDIA NVVM Compiler
//
// Compiler Build ID: CL-36424714
// Cuda compilation tools, release 13.0, V13.0.88
// Based on NVVM 20.0.0
//

.version 9.0
.target sm_100
.address_size 64

	// .globl	_Z16transpose_kernelPfPKfii
// _ZZ16transpose_kernelPfPKfiiE4tile has been demoted

.visible .entry _Z16transpose_kernelPfPKfii(
	.param .u64 .ptr .align 1 _Z16transpose_kernelPfPKfii_param_0,
	.param .u64 .ptr .align 1 _Z16transpose_kernelPfPKfii_param_1,
	.param .u32 _Z16transpose_kernelPfPKfii_param_2,
	.param .u32 _Z16transpose_kernelPfPKfii_param_3
)
{
	.reg .pred 	%p<7>;
	.reg .b32 	%r<25>;
	.reg .b32 	%f<3>;
	.reg .b64 	%rd<9>;
	// demoted variable
	.shared .align 4 .b8 _ZZ16transpose_kernelPfPKfiiE4tile[4224];
	ld.param.u64 	%rd1, [_Z16transpose_kernelPfPKfii_param_0];
	ld.param.u64 	%rd2, [_Z16transpose_kernelPfPKfii_param_1];
	ld.param.u32 	%r7, [_Z16transpose_kernelPfPKfii_param_2];
	ld.param.u32 	%r9, [_Z16transpose_kernelPfPKfii_param_3];
	mov.u32 	%r10, %ctaid.x;
	shl.b32 	%r1, %r10, 5;
	mov.u32 	%r2, %tid.x;
	add.s32 	%r11, %r1, %r2;
	mov.u32 	%r12, %ctaid.y;
	shl.b32 	%r3, %r12, 5;
	mov.u32 	%r4, %tid.y;
	add.s32 	%r13, %r3, %r4;
	mad.lo.s32 	%r5, %r7, %r13, %r11;
	setp.ge.s32 	%p1, %r11, %r7;
	setp.ge.s32 	%p2, %r13, %r9;
	or.pred  	%p3, %p1, %p2;
	@%p3 bra 	$L__BB0_2;
	cvta.to.global.u64 	%rd3, %rd2;
	mul.wide.s32 	%rd4, %r5, 4;
	add.s64 	%rd5, %rd3, %rd4;
	ld.global.f32 	%f1, [%rd5];
	mov.u32 	%r15, _ZZ16transpose_kernelPfPKfiiE4tile;
	mad.lo.s32 	%r16, %r4, 132, %r15;
	shl.b32 	%r17, %r2, 2;
	add.s32 	%r18, %r16, %r17;
	st.shared.f32 	[%r18], %f1;
$L__BB0_2:
	bar.sync 	0;
	add.s32 	%r19, %r3, %r2;
	add.s32 	%r20, %r1, %r4;
	mad.lo.s32 	%r6, %r9, %r20, %r19;
	setp.ge.s32 	%p4, %r19, %r9;
	setp.ge.s32 	%p5, %r20, %r7;
	or.pred  	%p6, %p5, %p4;
	@%p6 bra 	$L__BB0_4;
	mov.u32 	%r21, _ZZ16transpose_kernelPfPKfiiE4tile;
	mad.lo.s32 	%r22, %r2, 132, %r21;
	shl.b32 	%r23, %r4, 2;
	add.s32 	%r24, %r22, %r23;
	ld.shared.f32 	%f2, [%r24];
	cvta.to.global.u64 	%rd6, %rd1;
	mul.wide.s32 	%rd7, %r6, 4;
	add.s64 	%rd8, %rd6, %rd7;
	st.global.f32 	[%rd8], %f2;
$L__BB0_4:
	ret;

}


// ===== COMPILED SASS (sm_100) =====

	.target	sm_100

	.elftype	@"ET_EXEC"


//--------------------- .note.nv.tkinfo           --------------------------
	.section	.note.nv.tkinfo,"",@"SHT_NOTE"
	.sectionflags	@"SHF_NOTE_NV_TKINFO"
	.tkinfo
        /*0018*/ 	.word	0x00000002
        /*0030*/ 	.string	""
        /*0030*/ 	.string	"ptxas"
        /*0030*/ 	.string	"Cuda compilation tools, release 13.0, V13.0.88"
        /*0030*/ 	.string	"Build cuda_13.0.r13.0/compiler.36424714_0"
        /*0030*/ 	.string	"-arch sm_100 -m 64 "



//--------------------- .note.nv.cuinfo           --------------------------
	.section	.note.nv.cuinfo,"",@"SHT_NOTE"
	.sectionflags	@"SHF_NOTE_NV_CUINFO"
        /*0018*/ 	.short	0x0002
        /*001a*/ 	.short	0x0064
        /*001c*/ 	.short	0x0082
	.zero		2


//--------------------- .nv.info                  --------------------------
	.section	.nv.info,"",@"SHT_CUDA_INFO"
	.align	4


	//----- nvinfo : EIATTR_REGCOUNT
	.align		4
        /*0000*/ 	.byte	0x04, 0x2f
        /*0002*/ 	.short	(.L_1 - .L_0)
	.align		4
.L_0:
        /*0004*/ 	.word	index@(_Z16transpose_kernelPfPKfii)
        /*0008*/ 	.word	0x0000000c


	//----- nvinfo : EIATTR_FRAME_SIZE
	.align		4
.L_1:
        /*000c*/ 	.byte	0x04, 0x11
        /*000e*/ 	.short	(.L_3 - .L_2)
	.align		4
.L_2:
        /*0010*/ 	.word	index@(_Z16transpose_kernelPfPKfii)
        /*0014*/ 	.word	0x00000000


	//----- nvinfo : EIATTR_MIN_STACK_SIZE
	.align		4
.L_3:
        /*0018*/ 	.byte	0x04, 0x12
        /*001a*/ 	.short	(.L_5 - .L_4)
	.align		4
.L_4:
        /*001c*/ 	.word	index@(_Z16transpose_kernelPfPKfii)
        /*0020*/ 	.word	0x00000000
.L_5:


//--------------------- .nv.compat                --------------------------
	.section	.nv.compat,"",@"SHT_CUDA_COMPAT_INFO"
	.align	4
        /*0000*/ 	.byte	0x02, 0x09, 0x00, 0x00, 0x02, 0x02, 0x01, 0x00, 0x02, 0x05, 0x05, 0x00, 0x03, 0x07, 0x01, 0x01
        /*0010*/ 	.byte	0x02, 0x03, 0x00, 0x00, 0x02, 0x06, 0x01, 0x00, 0x04, 0x0b, 0x08, 0x00, 0x09, 0x00, 0x00, 0x00
        /*0020*/ 	.byte	0x00, 0x00, 0x00, 0x00


//--------------------- .nv.info._Z16transpose_kernelPfPKfii --------------------------
	.section	.nv.info._Z16transpose_kernelPfPKfii,"",@"SHT_CUDA_INFO"
	.sectionflags	@""
	.align	4


	//----- nvinfo : EIATTR_CUDA_API_VERSION
	.align		4
        /*0000*/ 	.byte	0x04, 0x37
        /*0002*/ 	.short	(.L_7 - .L_6)
.L_6:
        /*0004*/ 	.word	0x00000082


	//----- nvinfo : EIATTR_KPARAM_INFO
	.align		4
.L_7:
        /*0008*/ 	.byte	0x04, 0x17
        /*000a*/ 	.short	(.L_9 - .L_8)
.L_8:
        /*000c*/ 	.word	0x00000000
        /*0010*/ 	.short	0x0003
        /*0012*/ 	.short	0x0014
        /*0014*/ 	.byte	0x00, 0xf0, 0x11, 0x00


	//----- nvinfo : EIATTR_KPARAM_INFO
	.align		4
.L_9:
        /*0018*/ 	.byte	0x04, 0x17
        /*001a*/ 	.short	(.L_11 - .L_10)
.L_10:
        /*001c*/ 	.word	0x00000000
        /*0020*/ 	.short	0x0002
        /*0022*/ 	.short	0x0010
        /*0024*/ 	.byte	0x00, 0xf0, 0x11, 0x00


	//----- nvinfo : EIATTR_KPARAM_INFO
	.align		4
.L_11:
        /*0028*/ 	.byte	0x04, 0x17
        /*002a*/ 	.short	(.L_13 - .L_12)
.L_12:
        /*002c*/ 	.word	0x00000000
        /*0030*/ 	.short	0x0001
        /*0032*/ 	.short	0x0008
        /*0034*/ 	.byte	0x00, 0xf5, 0x21, 0x00


	//----- nvinfo : EIATTR_KPARAM_INFO
	.align		4
.L_13:
        /*0038*/ 	.byte	0x04, 0x17
        /*003a*/ 	.short	(.L_15 - .L_14)
.L_14:
        /*003c*/ 	.word	0x00000000
        /*0040*/ 	.short	0x0000
        /*0042*/ 	.short	0x0000
        /*0044*/ 	.byte	0x00, 0xf5, 0x21, 0x00


	//----- nvinfo : EIATTR_SPARSE_MMA_MASK
	.align		4
.L_15:
        /*0048*/ 	.byte	0x03, 0x50
        /*004a*/ 	.short	0x0000


	//----- nvinfo : EIATTR_MAXREG_COUNT
	.align		4
        /*004c*/ 	.byte	0x03, 0x1b
        /*004e*/ 	.short	0x00ff


	//----- nvinfo : EIATTR_NUM_BARRIERS
	.align		4
        /*0050*/ 	.byte	0x02, 0x4c
        /*0052*/ 	.byte	0x01
	.zero		1


	//----- nvinfo : EIATTR_MERCURY_ISA_VERSION
	.align		4
        /*0054*/ 	.byte	0x03, 0x5f
        /*0056*/ 	.short	0x0101


	//----- nvinfo : EIATTR_VRC_CTA_INIT_COUNT
	.align		4
        /*0058*/ 	.byte	0x02, 0x4a
	.zero		1
	.zero		1


	//----- nvinfo : EIATTR_EXIT_INSTR_OFFSETS
	.align		4
        /*005c*/ 	.byte	0x04, 0x1c
        /*005e*/ 	.short	(.L_17 - .L_16)


	//   ....[0]....
.L_16:
        /*0060*/ 	.word	0x000001b0


	//   ....[1]....
        /*0064*/ 	.word	0x00000250


	//----- nvinfo : EIATTR_CBANK_PARAM_SIZE
	.align		4
.L_17:
        /*0068*/ 	.byte	0x03, 0x19
        /*006a*/ 	.short	0x0018


	//----- nvinfo : EIATTR_PARAM_CBANK
	.align		4
        /*006c*/ 	.byte	0x04, 0x0a
        /*006e*/ 	.short	(.L_19 - .L_18)
	.align		4
.L_18:
        /*0070*/ 	.word	index@(.nv.constant0._Z16transpose_kernelPfPKfii)
        /*0074*/ 	.short	0x0380
        /*0076*/ 	.short	0x0018


	//----- nvinfo : EIATTR_SW_WAR
	.align		4
.L_19:
        /*0078*/ 	.byte	0x04, 0x36
        /*007a*/ 	.short	(.L_21 - .L_20)
.L_20:
        /*007c*/ 	.word	0x00000008
.L_21:


//--------------------- .nv.callgraph             --------------------------
	.section	.nv.callgraph,"",@"SHT_CUDA_CALLGRAPH"
	.align	4
	.sectionentsize	8
	.align		4
        /*0000*/ 	.word	0x00000000
	.align		4
        /*0004*/ 	.word	0xffffffff
	.align		4
        /*0008*/ 	.word	0x00000000
	.align		4
        /*000c*/ 	.word	0xfffffffe
	.align		4
        /*0010*/ 	.word	0x00000000
	.align		4
        /*0014*/ 	.word	0xfffffffd
	.align		4
        /*0018*/ 	.word	0x00000000
	.align		4
        /*001c*/ 	.word	0xfffffffc


//--------------------- .text._Z16transpose_kernelPfPKfii --------------------------
	.section	.text._Z16transpose_kernelPfPKfii,"ax",@progbits
	.align	128
        .global         _Z16transpose_kernelPfPKfii
        .type           _Z16transpose_kernelPfPKfii,@function
        .size           _Z16transpose_kernelPfPKfii,(.L_x_1 - _Z16transpose_kernelPfPKfii)
        .other          _Z16transpose_kernelPfPKfii,@"STO_CUDA_ENTRY STV_DEFAULT"
_Z16transpose_kernelPfPKfii:
.text._Z16transpose_kernelPfPKfii:
[----:B------:R-:W-:Y:S01]  /*0000*/  LDC R1, c[0x0][0x37c] ;  /* 0x0000df00ff017b82 */ /* 0x000fe20000000800 */
[----:B------:R-:W0:Y:S01]  /*0010*/  S2R R8, SR_TID.Y ;  /* 0x0000000000087919 */ /* 0x000e220000002200 */
[----:B------:R-:W1:Y:S01]  /*0020*/  LDCU.64 UR6, c[0x0][0x390] ;  /* 0x00007200ff0677ac */ /* 0x000e620008000a00 */
[----:B------:R-:W0:Y:S01]  /*0030*/  S2R R9, SR_CTAID.Y ;  /* 0x0000000000097919 */ /* 0x000e220000002600 */
[----:B------:R-:W2:Y:S01]  /*0040*/  LDCU.64 UR4, c[0x0][0x358] ;  /* 0x00006b00ff0477ac */ /* 0x000ea20008000a00 */
[----:B------:R-:W3:Y:S01]  /*0050*/  S2R R7, SR_CTAID.X ;  /* 0x0000000000077919 */ /* 0x000ee20000002500 */
[----:B------:R-:W3:Y:S01]  /*0060*/  S2R R6, SR_TID.X ;  /* 0x0000000000067919 */ /* 0x000ee20000002100 */
[----:B0-----:R-:W-:-:S05]  /*0070*/  IMAD R5, R9, 0x20, R8 ;  /* 0x0000002009057824 */ /* 0x001fca00078e0208 */
[----:B-1----:R-:W-:Y:S01]  /*0080*/  ISETP.GE.AND P0, PT, R5, UR7, PT ;  /* 0x0000000705007c0c */ /* 0x002fe2000bf06270 */
[----:B---3--:R-:W-:-:S04]  /*0090*/  IMAD R0, R7, 0x20, R6 ;  /* 0x0000002007007824 */ /* 0x008fc800078e0206 */
[----:B------:R-:W-:Y:S01]  /*00a0*/  IMAD R5, R5, UR6, R0 ;  /* 0x0000000605057c24 */ /* 0x000fe2000f8e0200 */
[----:B------:R-:W-:-:S13]  /*00b0*/  ISETP.GE.OR P0, PT, R0, UR6, P0 ;  /* 0x0000000600007c0c */ /* 0x000fda0008706670 */
[----:B------:R-:W0:Y:S02]  /*00c0*/  @!P0 LDC.64 R2, c[0x0][0x388] ;  /* 0x0000e200ff028b82 */ /* 0x000e240000000a00 */
[----:B0-----:R-:W-:-:S06]  /*00d0*/  @!P0 IMAD.WIDE R2, R5, 0x4, R2 ;  /* 0x0000000405028825 */ /* 0x001fcc00078e0202 */
[----:B--2---:R-:W2:Y:S01]  /*00e0*/  @!P0 LDG.E R2, desc[UR4][R2.64] ;  /* 0x0000000402028981 */ /* 0x004ea2000c1e1900 */
[----:B------:R-:W-:Y:S01]  /*00f0*/  @!P0 MOV R0, 0x400 ;  /* 0x0000040000008802 */ /* 0x000fe20000000f00 */
[----:B------:R-:W-:Y:S01]  /*0100*/  IMAD R7, R7, 0x20, R8 ;  /* 0x0000002007077824 */ /* 0x000fe200078e0208 */
[----:B------:R-:W-:Y:S01]  /*0110*/  LEA R4, R9, R6, 0x5 ;  /* 0x0000000609047211 */ /* 0x000fe200078e28ff */
[----:B------:R-:W0:Y:S03]  /*0120*/  @!P0 S2R R5, SR_CgaCtaId ;  /* 0x0000000000058919 */ /* 0x000e260000008800 */
[----:B------:R-:W-:-:S04]  /*0130*/  ISETP.GE.AND P1, PT, R4, UR7, PT ;  /* 0x0000000704007c0c */ /* 0x000fc8000bf26270 */
[C---:B------:R-:W-:Y:S01]  /*0140*/  ISETP.GE.OR P1, PT, R7.reuse, UR6, P1 ;  /* 0x0000000607007c0c */ /* 0x040fe20008f26670 */
[----:B------:R-:W-:Y:S01]  /*0150*/  IMAD R7, R7, UR7, R4 ;  /* 0x0000000707077c24 */ /* 0x000fe2000f8e0204 */
[----:B0-----:R-:W-:-:S05]  /*0160*/  @!P0 LEA R0, R5, R0, 0x18 ;  /* 0x0000000005008211 */ /* 0x001fca00078ec0ff */
[----:B------:R-:W-:-:S05]  /*0170*/  @!P0 IMAD R0, R8, 0x84, R0 ;  /* 0x0000008408008824 */ /* 0x000fca00078e0200 */
[----:B------:R-:W-:-:S05]  /*0180*/  @!P0 LEA R5, R6, R0, 0x2 ;  /* 0x0000000006058211 */ /* 0x000fca00078e10ff */
[----:B--2---:R0:W-:Y:S01]  /*0190*/  @!P0 STS [R5], R2 ;  /* 0x0000000205008388 */ /* 0x0041e20000000800 */
[----:B------:R-:W-:Y:S06]  /*01a0*/  BAR.SYNC.DEFER_BLOCKING 0x0 ;  /* 0x0000000000007b1d */ /* 0x000fec0000010000 */
[----:B------:R-:W-:Y:S05]  /*01b0*/  @P1 EXIT ;  /* 0x000000000000194d */ /* 0x000fea0003800000 */
[----:B------:R-:W1:Y:S01]  /*01c0*/  S2R R3, SR_CgaCtaId ;  /* 0x0000000000037919 */ /* 0x000e620000008800 */
[----:B------:R-:W-:-:S04]  /*01d0*/  MOV R0, 0x400 ;  /* 0x0000040000007802 */ /* 0x000fc80000000f00 */
[----:B-1----:R-:W-:-:S05]  /*01e0*/  LEA R3, R3, R0, 0x18 ;  /* 0x0000000003037211 */ /* 0x002fca00078ec0ff */
[----:B------:R-:W-:Y:S02]  /*01f0*/  IMAD R0, R6, 0x84, R3 ;  /* 0x0000008406007824 */ /* 0x000fe400078e0203 */
[----:B0-----:R-:W0:Y:S02]  /*0200*/  LDC.64 R2, c[0x0][0x380] ;  /* 0x0000e000ff027b82 */ /* 0x001e240000000a00 */
[----:B------:R-:W-:-:S05]  /*0210*/  IMAD R0, R8, 0x4, R0 ;  /* 0x0000000408007824 */ /* 0x000fca00078e0200 */
[----:B------:R-:W1:Y:S01]  /*0220*/  LDS R5, [R0] ;  /* 0x0000000000057984 */ /* 0x000e620000000800 */
[----:B0-----:R-:W-:-:S05]  /*0230*/  IMAD.WIDE R2, R7, 0x4, R2 ;  /* 0x0000000407027825 */ /* 0x001fca00078e0202 */
[----:B-1----:R-:W-:Y:S01]  /*0240*/  STG.E desc[UR4][R2.64], R5 ;  /* 0x0000000502007986 */ /* 0x002fe2000c101904 */
[----:B------:R-:W-:Y:S05]  /*0250*/  EXIT ;  /* 0x000000000000794d */ /* 0x000fea0003800000 */
.L_x_0:
[----:B------:R-:W-:-:S00]  /*0260*/  BRA `(.L_x_0) ;  /* 0xfffffffc00fc7947 */ /* 0x000fc0000383ffff */
[----:B------:R-:W-:-:S00]  /*0270*/  NOP ;  /* 0x0000000000007918 */ /* 0x000fc00000000000 */
        /* <DEDUP_REMOVED lines=8> */
.L_x_1:


//--------------------- .nv.shared._Z16transpose_kernelPfPKfii --------------------------
	.section	.nv.shared._Z16transpose_kernelPfPKfii,"aw",@nobits
	.sectionflags	@""
	.align	4
.nv.shared._Z16transpose_kernelPfPKfii:
	.zero		5248


//--------------------- .nv.shared.reserved.0     --------------------------
	.section	.nv.shared.reserved.0,"aw",@nobits
	.weak		__nv_reservedSMEM_offset_0_alias
	.size		__nv_reservedSMEM_offset_0_alias, 0, 64
	.other		__nv_reservedSMEM_offset_0_alias,@"STO_CUDA_RESERVED_SHARED STV_DEFAULT"
__nv_reservedSMEM_offset_0_alias:
	.zero		0
	.zero		64


//--------------------- .nv.constant0._Z16transpose_kernelPfPKfii --------------------------
	.section	.nv.constant0._Z16transpose_kernelPfPKfii,"a",@progbits
	.sectionflags	@""
	.align	4
.nv.constant0._Z16transpose_kernelPfPKfii:
	.zero		920


//--------------------- SYMBOLS --------------------------

	.type		.nv.reservedSmem.offset0,@object
	.size		.nv.reservedSmem.offset0,0x4
	.type		.nv.reservedSmem.cap,@object
	.size		.nv.reservedSmem.cap,0x4
